	.headerflags	@"EF_CUDA_TEXMODE_UNIFIED EF_CUDA_64BIT_ADDRESS EF_CUDA_ACCELERATORS EF_CUDA_SM90 EF_CUDA_VIRTUAL_SM(EF_CUDA_SM90)"
	.elftype	@"ET_EXEC"


//--------------------- .nv.info                  --------------------------
	.section	.nv.info,"",@"SHT_CUDA_INFO"
	.align	4


	//----- nvinfo : EIATTR_REGCOUNT
	.align		4
        /*0000*/ 	.byte	0x04, 0x2f
        /*0002*/ 	.short	(.L_1 - .L_0)
	.align		4
.L_0:
        /*0004*/ 	.word	index@(triton_poi_fused__unsafe_index_add_convolution_mul_sub_9)
        /*0008*/ 	.word	0x0000001a


	//----- nvinfo : EIATTR_MIN_STACK_SIZE
	.align		4
.L_1:
        /*000c*/ 	.byte	0x04, 0x12
        /*000e*/ 	.short	(.L_3 - .L_2)
	.align		4
.L_2:
        /*0010*/ 	.word	index@(triton_poi_fused__unsafe_index_add_convolution_mul_sub_9)
        /*0014*/ 	.word	0x00000000


	//----- nvinfo : EIATTR_FRAME_SIZE
	.align		4
.L_3:
        /*0018*/ 	.byte	0x04, 0x11
        /*001a*/ 	.short	(.L_5 - .L_4)
	.align		4
.L_4:
        /*001c*/ 	.word	index@(triton_poi_fused__unsafe_index_add_convolution_mul_sub_9)
        /*0020*/ 	.word	0x00000000


	//----- nvinfo : EIATTR_MIN_STACK_SIZE
	.align		4
.L_5:
        /*0024*/ 	.byte	0x04, 0x12
        /*0026*/ 	.short	(.L_7 - .L_6)
	.align		4
.L_6:
        /*0028*/ 	.word	index@(triton_poi_fused__unsafe_index_add_convolution_mul_sub_9)
        /*002c*/ 	.word	0x00000000
.L_7:


//--------------------- .nv.info.triton_poi_fused__unsafe_index_add_convolution_mul_sub_9 --------------------------
	.section	.nv.info.triton_poi_fused__unsafe_index_add_convolution_mul_sub_9,"",@"SHT_CUDA_INFO"
	.sectionflags	@""
	.align	4


	//----- nvinfo : EIATTR_CUDA_API_VERSION
	.align		4
        /*0000*/ 	.byte	0x04, 0x37
        /*0002*/ 	.short	(.L_9 - .L_8)
.L_8:
        /*0004*/ 	.word	0x0000007c


	//----- nvinfo : EIATTR_KPARAM_INFO
	.align		4
.L_9:
        /*0008*/ 	.byte	0x04, 0x17
        /*000a*/ 	.short	(.L_11 - .L_10)
.L_10:
        /*000c*/ 	.word	0x00000000
        /*0010*/ 	.short	0x0009
        /*0012*/ 	.short	0x0048
        /*0014*/ 	.byte	0x00, 0xf0, 0x11, 0x00


	//----- nvinfo : EIATTR_KPARAM_INFO
	.align		4
.L_11:
        /*0018*/ 	.byte	0x04, 0x17
        /*001a*/ 	.short	(.L_13 - .L_12)
.L_12:
        /*001c*/ 	.word	0x00000000
        /*0020*/ 	.short	0x0008
        /*0022*/ 	.short	0x0040
        /*0024*/ 	.byte	0x00, 0xf4, 0x21, 0x00


	//----- nvinfo : EIATTR_KPARAM_INFO
	.align		4
.L_13:
        /*0028*/ 	.byte	0x04, 0x17
        /*002a*/ 	.short	(.L_15 - .L_14)
.L_14:
        /*002c*/ 	.word	0x00000000
        /*0030*/ 	.short	0x0007
        /*0032*/ 	.short	0x0038
        /*0034*/ 	.byte	0x00, 0xf4, 0x21, 0x00


	//----- nvinfo : EIATTR_KPARAM_INFO
	.align		4
.L_15:
        /*0038*/ 	.byte	0x04, 0x17
        /*003a*/ 	.short	(.L_17 - .L_16)
.L_16:
        /*003c*/ 	.word	0x00000000
        /*0040*/ 	.short	0x0006
        /*0042*/ 	.short	0x0030
        /*0044*/ 	.byte	0x00, 0xf4, 0x21, 0x00


	//----- nvinfo : EIATTR_KPARAM_INFO
	.align		4
.L_17:
        /*0048*/ 	.byte	0x04, 0x17
        /*004a*/ 	.short	(.L_19 - .L_18)
.L_18:
        /*004c*/ 	.word	0x00000000
        /*0050*/ 	.short	0x0005
        /*0052*/ 	.short	0x0028
        /*0054*/ 	.byte	0x00, 0xf4, 0x21, 0x00


	//----- nvinfo : EIATTR_KPARAM_INFO
	.align		4
.L_19:
        /*0058*/ 	.byte	0x04, 0x17
        /*005a*/ 	.short	(.L_21 - .L_20)
.L_20:
        /*005c*/ 	.word	0x00000000
        /*0060*/ 	.short	0x0004
        /*0062*/ 	.short	0x0020
        /*0064*/ 	.byte	0x00, 0xf4, 0x21, 0x00


	//----- nvinfo : EIATTR_KPARAM_INFO
	.align		4
.L_21:
        /*0068*/ 	.byte	0x04, 0x17
        /*006a*/ 	.short	(.L_23 - .L_22)
.L_22:
        /*006c*/ 	.word	0x00000000
        /*0070*/ 	.short	0x0003
        /*0072*/ 	.short	0x0018
        /*0074*/ 	.byte	0x00, 0xf4, 0x21, 0x00


	//----- nvinfo : EIATTR_KPARAM_INFO
	.align		4
.L_23:
        /*0078*/ 	.byte	0x04, 0x17
        /*007a*/ 	.short	(.L_25 - .L_24)
.L_24:
        /*007c*/ 	.word	0x00000000
        /*0080*/ 	.short	0x0002
        /*0082*/ 	.short	0x0010
        /*0084*/ 	.byte	0x00, 0xf4, 0x21, 0x00


	//----- nvinfo : EIATTR_KPARAM_INFO
	.align		4
.L_25:
        /*0088*/ 	.byte	0x04, 0x17
        /*008a*/ 	.short	(.L_27 - .L_26)
.L_26:
        /*008c*/ 	.word	0x00000000
        /*0090*/ 	.short	0x0001
        /*0092*/ 	.short	0x0008
        /*0094*/ 	.byte	0x00, 0xf4, 0x21, 0x00


	//----- nvinfo : EIATTR_KPARAM_INFO
	.align		4
.L_27:
        /*0098*/ 	.byte	0x04, 0x17
        /*009a*/ 	.short	(.L_29 - .L_28)
.L_28:
        /*009c*/ 	.word	0x00000000
        /*00a0*/ 	.short	0x0000
        /*00a2*/ 	.short	0x0000
        /*00a4*/ 	.byte	0x00, 0xf4, 0x21, 0x00


	//----- nvinfo : EIATTR_SPARSE_MMA_MASK
	.align		4
.L_29:
        /*00a8*/ 	.byte	0x03, 0x50
        /*00aa*/ 	.short	0x0000


	//----- nvinfo : EIATTR_MAXREG_COUNT
	.align		4
        /*00ac*/ 	.byte	0x03, 0x1b
        /*00ae*/ 	.short	0x00ff


	//----- nvinfo : EIATTR_EXIT_INSTR_OFFSETS
	.align		4
        /*00b0*/ 	.byte	0x04, 0x1c
        /*00b2*/ 	.short	(.L_31 - .L_30)


	//   ....[0]....
.L_30:
        /*00b4*/ 	.word	0x000006a0


	//   ....[1]....
        /*00b8*/ 	.word	0x000006c0


	//----- nvinfo : EIATTR_REQNTID
	.align		4
.L_31:
        /*00bc*/ 	.byte	0x04, 0x10
        /*00be*/ 	.short	(.L_33 - .L_32)
.L_32:
        /*00c0*/ 	.word	0x00000080
        /*00c4*/ 	.word	0x00000001
        /*00c8*/ 	.word	0x00000001


	//----- nvinfo : EIATTR_CBANK_PARAM_SIZE
	.align		4
.L_33:
        /*00cc*/ 	.byte	0x03, 0x19
        /*00ce*/ 	.short	0x004c


	//----- nvinfo : EIATTR_PARAM_CBANK
	.align		4
        /*00d0*/ 	.byte	0x04, 0x0a
        /*00d2*/ 	.short	(.L_35 - .L_34)
	.align		4
.L_34:
        /*00d4*/ 	.word	index@(.nv.constant0.triton_poi_fused__unsafe_index_add_convolution_mul_sub_9)
        /*00d8*/ 	.short	0x0210
        /*00da*/ 	.short	0x004c


	//----- nvinfo : EIATTR_SW_WAR
	.align		4
.L_35:
        /*00dc*/ 	.byte	0x04, 0x36
        /*00de*/ 	.short	(.L_37 - .L_36)
.L_36:
        /*00e0*/ 	.word	0x00000008
.L_37:


//--------------------- .nv.callgraph             --------------------------
	.section	.nv.callgraph,"",@"SHT_CUDA_CALLGRAPH"
	.align	4
	.sectionentsize	8
	.align		4
        /*0000*/ 	.word	0x00000000
	.align		4
        /*0004*/ 	.word	0xffffffff
	.align		4
        /*0008*/ 	.word	0x00000000
	.align		4
        /*000c*/ 	.word	0xfffffffe
	.align		4
        /*0010*/ 	.word	0x00000000
	.align		4
        /*0014*/ 	.word	0xfffffffd
	.align		4
        /*0018*/ 	.word	0x00000000
	.align		4
        /*001c*/ 	.word	0xfffffffc


//--------------------- .text.triton_poi_fused__unsafe_index_add_convolution_mul_sub_9 --------------------------
	.section	.text.triton_poi_fused__unsafe_index_add_convolution_mul_sub_9,"ax",@progbits
	.align	128
        .global         triton_poi_fused__unsafe_index_add_convolution_mul_sub_9
        .type           triton_poi_fused__unsafe_index_add_convolution_mul_sub_9,@function
        .size           triton_poi_fused__unsafe_index_add_convolution_mul_sub_9,(.L_x_1 - triton_poi_fused__unsafe_index_add_convolution_mul_sub_9)
        .other          triton_poi_fused__unsafe_index_add_convolution_mul_sub_9,@"STO_CUDA_ENTRY STV_DEFAULT"
triton_poi_fused__unsafe_index_add_convolution_mul_sub_9:
.text.triton_poi_fused__unsafe_index_add_convolution_mul_sub_9:
[----:B------:R-:W0:Y:S02]  /*0000*/  LDC R1, c[0x0][0x28] ;  /* 0x00000a00ff017b82 */ /* 0x000e240000000800 */
[----:B------:R-:W1:Y:S01]  /*0010*/  S2R R3, SR_TID.X ;  /* 0x0000000000037919 */ /* 0x000e620000002100 */
[----:B------:R-:W2:Y:S01]  /*0020*/  LDC.64 R16, c[0x0][0x218] ;  /* 0x00008600ff107b82 */ /* 0x000ea20000000a00 */
[----:B------:R-:W3:Y:S07]  /*0030*/  S2R R10, SR_CTAID.X ;  /* 0x00000000000a7919 */ /* 0x000eee0000002500 */
[----:B------:R-:W4:Y:S08]  /*0040*/  LDC.64 R12, c[0x0][0x248] ;  /* 0x00009200ff0c7b82 */ /* 0x000f300000000a00 */
[----:B------:R-:W5:Y:S01]  /*0050*/  LDC.64 R14, c[0x0][0x220] ;  /* 0x00008800ff0e7b82 */ /* 0x000f620000000a00 */
[----:B------:R-:W-:Y:S01]  /*0060*/  CS2R R8, SRZ ;  /* 0x0000000000087805 */ /* 0x000fe2000001ff00 */
[----:B------:R-:W-:Y:S01]  /*0070*/  ULDC.64 UR4, c[0x0][0x208] ;  /* 0x0000820000047ab9 */ /* 0x000fe20000000a00 */
[----:B------:R-:W-:Y:S01]  /*0080*/  ULDC.64 UR6, c[0x0][0x228] ;  /* 0x00008a0000067ab9 */ /* 0x000fe20000000a00 */
[----:B-1----:R-:W-:-:S05]  /*0090*/  LOP3.LUT R3, R3, 0x7f, RZ, 0xc0, !PT ;  /* 0x0000007f03037812 */ /* 0x002fca00078ec0ff */
[----:B---3--:R-:W-:-:S05]  /*00a0*/  IMAD R0, R10, 0x80, R3 ;  /* 0x000000800a007824 */ /* 0x008fca00078e0203 */
[----:B------:R-:W-:Y:S02]  /*00b0*/  SHF.R.S32.HI R3, RZ, 0x1f, R0 ;  /* 0x0000001fff037819 */ /* 0x000fe40000011400 */
[----:B------:R-:W-:Y:S02]  /*00c0*/  ISETP.GE.AND P0, PT, R0, 0x100, PT ;  /* 0x000001000000780c */ /* 0x000fe40003f06270 */
[----:B------:R-:W-:Y:S02]  /*00d0*/  LEA.HI R5, R3, R0, RZ, 0x2 ;  /* 0x0000000003057211 */ /* 0x000fe400078f10ff */
[----:B------:R-:W1:Y:S02]  /*00e0*/  LDC.64 R2, c[0x0][0x238] ;  /* 0x00008e00ff027b82 */ /* 0x000e640000000a00 */
[----:B------:R-:W-:Y:S02]  /*00f0*/  SHF.R.S32.HI R4, RZ, 0x2, R5 ;  /* 0x00000002ff047819 */ /* 0x000fe40000011405 */
[----:B------:R-:W-:-:S02]  /*0100*/  LOP3.LUT R5, R5, 0xfffffffc, RZ, 0xc0, !PT ;  /* 0xfffffffc05057812 */ /* 0x000fc400078ec0ff */
[----:B------:R-:W-:-:S03]  /*0110*/  LEA.HI R6, R4, R4, RZ, 0x2 ;  /* 0x0000000404067211 */ /* 0x000fc600078f10ff */
[----:B------:R-:W-:Y:S01]  /*0120*/  IMAD.IADD R5, R0, 0x1, -R5 ;  /* 0x0000000100057824 */ /* 0x000fe200078e0a05 */
[----:B------:R-:W-:-:S05]  /*0130*/  LOP3.LUT R7, R6, 0xfffffffc, RZ, 0xc0, !PT ;  /* 0xfffffffc06077812 */ /* 0x000fca00078ec0ff */
[----:B------:R-:W-:Y:S01]  /*0140*/  IMAD.IADD R4, R4, 0x1, -R7 ;  /* 0x0000000104047824 */ /* 0x000fe200078e0a07 */
[----:B------:R-:W-:-:S03]  /*0150*/  CS2R R6, SRZ ;  /* 0x0000000000067805 */ /* 0x000fc6000001ff00 */
[----:B--2---:R-:W-:-:S04]  /*0160*/  IMAD.WIDE R16, R4, 0x8, R16 ;  /* 0x0000000804107825 */ /* 0x004fc800078e0210 */
[----:B----4-:R-:W-:Y:S01]  /*0170*/  IMAD.WIDE R22, R4, 0x8, R12 ;  /* 0x0000000804167825 */ /* 0x010fe200078e020c */
[----:B------:R-:W2:Y:S01]  /*0180*/  @!P0 LDG.E.EL.64 R6, desc[UR4][R16.64] ;  /* 0x0000000410068981 */ /* 0x000ea2000c2e1b00 */
[----:B------:R-:W-:Y:S02]  /*0190*/  CS2R R12, SRZ ;  /* 0x00000000000c7805 */ /* 0x000fe4000001ff00 */
[C---:B-----5:R-:W-:Y:S01]  /*01a0*/  IMAD.WIDE R18, R5.reuse, 0x8, R14 ;  /* 0x0000000805127825 */ /* 0x060fe200078e020e */
[----:B------:R3:W4:Y:S01]  /*01b0*/  @!P0 LDG.E.EL.64 R8, desc[UR4][R22.64] ;  /* 0x0000000416088981 */ /* 0x000722000c2e1b00 */
[----:B------:R-:W-:Y:S02]  /*01c0*/  CS2R R14, SRZ ;  /* 0x00000000000e7805 */ /* 0x000fe4000001ff00 */
[----:B-1----:R-:W-:Y:S01]  /*01d0*/  IMAD.WIDE R20, R5, 0x8, R2 ;  /* 0x0000000805147825 */ /* 0x002fe200078e0202 */
[----:B------:R-:W5:Y:S01]  /*01e0*/  @!P0 LDG.E.EL.64 R12, desc[UR4][R18.64] ;  /* 0x00000004120c8981 */ /* 0x000f62000c2e1b00 */
[----:B------:R-:W-:Y:S01]  /*01f0*/  SHF.R.S32.HI R11, RZ, 0x18, R10 ;  /* 0x00000018ff0b7819 */ /* 0x000fe2000001140a */
[----:B------:R-:W1:Y:S02]  /*0200*/  LDC.64 R2, c[0x0][0x230] ;  /* 0x00008c00ff027b82 */ /* 0x000e640000000a00 */
[----:B------:R-:W5:Y:S01]  /*0210*/  @!P0 LDG.E.EL.64 R14, desc[UR4][R20.64] ;  /* 0x00000004140e8981 */ /* 0x000f62000c2e1b00 */
[----:B------:R-:W-:Y:S01]  /*0220*/  SGXT R11, R11, 0x1 ;  /* 0x000000010b0b781a */ /* 0x000fe20000000200 */
[----:B---3--:R-:W-:-:S03]  /*0230*/  IMAD.MOV.U32 R22, RZ, RZ, RZ ;  /* 0x000000ffff167224 */ /* 0x008fc600078e00ff */
[----:B------:R-:W-:-:S04]  /*0240*/  LEA.HI R10, R11, R0, RZ, 0x4 ;  /* 0x000000000b0a7211 */ /* 0x000fc800078f20ff */
[----:B------:R-:W-:-:S04]  /*0250*/  SHF.R.S32.HI R11, RZ, 0x4, R10 ;  /* 0x00000004ff0b7819 */ /* 0x000fc8000001140a */
[----:B------:R-:W-:-:S04]  /*0260*/  LEA.HI R16, R11, R11, RZ, 0x2 ;  /* 0x0000000b0b107211 */ /* 0x000fc800078f10ff */
[----:B------:R-:W-:-:S05]  /*0270*/  LOP3.LUT R16, R16, 0xfffffffc, RZ, 0xc0, !PT ;  /* 0xfffffffc10107812 */ /* 0x000fca00078ec0ff */
[----:B------:R-:W-:-:S04]  /*0280*/  IMAD.IADD R11, R11, 0x1, -R16 ;  /* 0x000000010b0b7824 */ /* 0x000fc800078e0a10 */
[----:B-1----:R-:W-:Y:S01]  /*0290*/  IMAD.WIDE R2, R11, 0x4, R2 ;  /* 0x000000040b027825 */ /* 0x002fe200078e0202 */
[----:B--2---:R-:W-:Y:S02]  /*02a0*/  SHF.R.U32.HI R17, RZ, 0x1d, R7 ;  /* 0x0000001dff117819 */ /* 0x004fe40000011607 */
[----:B----4-:R-:W-:Y:S02]  /*02b0*/  SHF.R.U32.HI R11, RZ, 0x1d, R9 ;  /* 0x0000001dff0b7819 */ /* 0x010fe40000011609 */
[----:B------:R-:W-:Y:S02]  /*02c0*/  LOP3.LUT R17, R17, 0x4, RZ, 0xc0, !PT ;  /* 0x0000000411117812 */ /* 0x000fe400078ec0ff */
[----:B------:R-:W-:Y:S02]  /*02d0*/  LOP3.LUT R11, R11, 0x4, RZ, 0xc0, !PT ;  /* 0x000000040b0b7812 */ /* 0x000fe400078ec0ff */
[----:B------:R-:W-:Y:S02]  /*02e0*/  IADD3 R6, P1, R6, R17, RZ ;  /* 0x0000001106067210 */ /* 0x000fe40007f3e0ff */
[----:B------:R-:W-:-:S02]  /*02f0*/  IADD3 R8, P3, R8, R11, RZ ;  /* 0x0000000b08087210 */ /* 0x000fc40007f7e0ff */
[----:B-----5:R-:W-:Y:S01]  /*0300*/  SHF.R.U32.HI R16, RZ, 0x1b, R13 ;  /* 0x0000001bff107819 */ /* 0x020fe2000001160d */
[----:B------:R-:W-:Y:S01]  /*0310*/  IMAD.X R17, RZ, RZ, R7, P1 ;  /* 0x000000ffff117224 */ /* 0x000fe200008e0607 */
[----:B------:R-:W-:Y:S01]  /*0320*/  LEA R18, P2, R12, UR6, 0x2 ;  /* 0x000000060c127c11 */ /* 0x000fe2000f8410ff */
[----:B------:R-:W-:Y:S01]  /*0330*/  IMAD.X R9, RZ, RZ, R9, P3 ;  /* 0x000000ffff097224 */ /* 0x000fe200018e0609 */
[----:B------:R-:W-:Y:S02]  /*0340*/  SHF.R.U32.HI R11, RZ, 0x1b, R15 ;  /* 0x0000001bff0b7819 */ /* 0x000fe4000001160f */
[----:B------:R-:W-:Y:S02]  /*0350*/  LOP3.LUT R7, R16, 0x10, RZ, 0xc0, !PT ;  /* 0x0000001010077812 */ /* 0x000fe400078ec0ff */
[----:B------:R-:W-:Y:S02]  /*0360*/  LEA.HI.X R13, R12, UR7, R13, 0x2, P2 ;  /* 0x000000070c0d7c11 */ /* 0x000fe400090f140d */
[----:B------:R-:W-:-:S02]  /*0370*/  LEA R12, P1, R14, UR6, 0x2 ;  /* 0x000000060e0c7c11 */ /* 0x000fc4000f8210ff */
[----:B------:R-:W-:Y:S02]  /*0380*/  LOP3.LUT R11, R11, 0x10, RZ, 0xc0, !PT ;  /* 0x000000100b0b7812 */ /* 0x000fe400078ec0ff */
[----:B------:R-:W-:Y:S02]  /*0390*/  IADD3 R16, P2, R7, R18, RZ ;  /* 0x0000001207107210 */ /* 0x000fe40007f5e0ff */
[C---:B------:R-:W-:Y:S01]  /*03a0*/  SHF.L.U64.HI R7, R6.reuse, 0x4, R17 ;  /* 0x0000000406077819 */ /* 0x040fe20000010211 */
[----:B------:R-:W-:Y:S01]  /*03b0*/  IMAD.SHL.U32 R17, R6, 0x10, RZ ;  /* 0x0000001006117824 */ /* 0x000fe200078e00ff */
[C---:B------:R-:W-:Y:S01]  /*03c0*/  SHF.L.U64.HI R21, R8.reuse, 0x4, R9 ;  /* 0x0000000408157819 */ /* 0x040fe20000010209 */
[----:B------:R-:W-:Y:S01]  /*03d0*/  IMAD.SHL.U32 R9, R8, 0x10, RZ ;  /* 0x0000001008097824 */ /* 0x000fe200078e00ff */
[----:B------:R-:W-:Y:S01]  /*03e0*/  LEA.HI.X R15, R14, UR7, R15, 0x2, P1 ;  /* 0x000000070e0f7c11 */ /* 0x000fe200088f140f */
[----:B------:R-:W-:Y:S01]  /*03f0*/  IMAD.X R6, RZ, RZ, R13, P2 ;  /* 0x000000ffff067224 */ /* 0x000fe200010e060d */
[----:B------:R-:W-:-:S02]  /*0400*/  IADD3 R8, P1, R11, R12, RZ ;  /* 0x0000000c0b087210 */ /* 0x000fc40007f3e0ff */
[----:B------:R-:W-:Y:S02]  /*0410*/  IADD3 R18, P2, R17, R16, RZ ;  /* 0x0000001011127210 */ /* 0x000fe40007f5e0ff */
[----:B------:R-:W-:Y:S01]  /*0420*/  IADD3 R12, P4, R9, R16, RZ ;  /* 0x00000010090c7210 */ /* 0x000fe20007f9e0ff */
[----:B------:R-:W-:Y:S01]  /*0430*/  IMAD.X R20, RZ, RZ, R15, P1 ;  /* 0x000000ffff147224 */ /* 0x000fe200008e060f */
[----:B------:R-:W-:Y:S01]  /*0440*/  IADD3 R14, P3, R8, R17, RZ ;  /* 0x00000011080e7210 */ /* 0x000fe20007f7e0ff */
[--C-:B------:R-:W-:Y:S01]  /*0450*/  IMAD.X R19, R7, 0x1, R6.reuse, P2 ;  /* 0x0000000107137824 */ /* 0x100fe200010e0606 */
[----:B------:R-:W-:Y:S01]  /*0460*/  IADD3 R16, P5, R9, R8, RZ ;  /* 0x0000000809107210 */ /* 0x000fe20007fbe0ff */
[C---:B------:R-:W-:Y:S01]  /*0470*/  IMAD.X R13, R21.reuse, 0x1, R6, P4 ;  /* 0x00000001150d7824 */ /* 0x040fe200020e0606 */
[----:B------:R-:W1:Y:S01]  /*0480*/  LDC.64 R8, c[0x0][0x240] ;  /* 0x00009000ff087b82 */ /* 0x000e620000000a00 */
[----:B------:R-:W-:Y:S02]  /*0490*/  IMAD.X R15, R20, 0x1, R7, P3 ;  /* 0x00000001140f7824 */ /* 0x000fe400018e0607 */
[----:B------:R-:W-:Y:S01]  /*04a0*/  IMAD.X R17, R21, 0x1, R20, P5 ;  /* 0x0000000115117824 */ /* 0x000fe200028e0614 */
[----:B------:R-:W-:-:S04]  /*04b0*/  LOP3.LUT R21, R10, 0xfffffff0, RZ, 0xc0, !PT ;  /* 0xfffffff00a157812 */ /* 0x000fc800078ec0ff */
[----:B------:R-:W2:Y:S01]  /*04c0*/  LDC.64 R6, c[0x0][0x250] ;  /* 0x00009400ff067b82 */ /* 0x000ea20000000a00 */
[----:B------:R-:W-:Y:S01]  /*04d0*/  IMAD.WIDE R10, R21, 0x4, R18 ;  /* 0x00000004150a7825 */ /* 0x000fe200078e0212 */
[----:B------:R-:W-:-:S03]  /*04e0*/  CS2R R18, SRZ ;  /* 0x0000000000127805 */ /* 0x000fc6000001ff00 */
[----:B------:R-:W-:-:S03]  /*04f0*/  IMAD.WIDE R12, R21, 0x4, R12 ;  /* 0x00000004150c7825 */ /* 0x000fc600078e020c */
[----:B------:R-:W3:Y:S01]  /*0500*/  @!P0 LDG.E.EL R19, desc[UR4][R10.64] ;  /* 0x000000040a138981 */ /* 0x000ee2000c2e1900 */
[----:B------:R-:W-:-:S04]  /*0510*/  IMAD.WIDE R14, R21, 0x4, R14 ;  /* 0x00000004150e7825 */ /* 0x000fc800078e020e */
[----:B------:R-:W-:Y:S01]  /*0520*/  IMAD.WIDE R16, R21, 0x4, R16 ;  /* 0x0000000415107825 */ /* 0x000fe200078e0210 */
[----:B------:R-:W-:Y:S01]  /*0530*/  CS2R R20, SRZ ;  /* 0x0000000000147805 */ /* 0x000fe2000001ff00 */
[----:B------:R-:W4:Y:S02]  /*0540*/  @!P0 LDG.E.EL R18, desc[UR4][R14.64] ;  /* 0x000000040e128981 */ /* 0x000f24000c2e1900 */
[----:B-1----:R-:W-:Y:S02]  /*0550*/  IMAD.WIDE R8, R5, 0x4, R8 ;  /* 0x0000000405087825 */ /* 0x002fe400078e0208 */
[----:B------:R-:W5:Y:S04]  /*0560*/  @!P0 LDG.E.EL R22, desc[UR4][R16.64] ;  /* 0x0000000410168981 */ /* 0x000f68000c2e1900 */
[----:B------:R1:W3:Y:S01]  /*0570*/  @!P0 LDG.E.EL R21, desc[UR4][R2.64] ;  /* 0x0000000402158981 */ /* 0x0002e2000c2e1900 */
[----:B------:R-:W-:-:S03]  /*0580*/  IMAD.MOV.U32 R5, RZ, RZ, RZ ;  /* 0x000000ffff057224 */ /* 0x000fc600078e00ff */
[----:B------:R-:W5:Y:S01]  /*0590*/  @!P0 LDG.E.EL R20, desc[UR4][R12.64] ;  /* 0x000000040c148981 */ /* 0x000f62000c2e1900 */
[----:B--2---:R-:W-:-:S03]  /*05a0*/  IMAD.WIDE R6, R4, 0x4, R6 ;  /* 0x0000000404067825 */ /* 0x004fc600078e0206 */
[----:B------:R-:W2:Y:S01]  /*05b0*/  @!P0 LDG.E.EL R5, desc[UR4][R8.64] ;  /* 0x0000000408058981 */ /* 0x000ea2000c2e1900 */
[----:B------:R-:W-:Y:S01]  /*05c0*/  IMAD.MOV.U32 R4, RZ, RZ, RZ ;  /* 0x000000ffff047224 */ /* 0x000fe200078e00ff */
[----:B-1----:R-:W1:Y:S05]  /*05d0*/  LDC.64 R2, c[0x0][0x210] ;  /* 0x00008400ff027b82 */ /* 0x002e6a0000000a00 */
[----:B------:R-:W2:Y:S01]  /*05e0*/  @!P0 LDG.E.EL R4, desc[UR4][R6.64] ;  /* 0x0000000406048981 */ /* 0x000ea2000c2e1900 */
[----:B-1----:R-:W-:-:S04]  /*05f0*/  IMAD.WIDE R2, R0, 0x4, R2 ;  /* 0x0000000400027825 */ /* 0x002fc800078e0202 */
[--C-:B---3--:R-:W-:Y:S01]  /*0600*/  FADD R10, R19, R21.reuse ;  /* 0x00000015130a7221 */ /* 0x108fe20000000000 */
[--C-:B----4-:R-:W-:Y:S01]  /*0610*/  FADD R11, R18, R21.reuse ;  /* 0x00000015120b7221 */ /* 0x110fe20000000000 */
[--C-:B-----5:R-:W-:Y:S01]  /*0620*/  FADD R20, R20, R21.reuse ;  /* 0x0000001514147221 */ /* 0x120fe20000000000 */
[----:B------:R-:W-:Y:S02]  /*0630*/  FADD R21, R22, R21 ;  /* 0x0000001516157221 */ /* 0x000fe40000000000 */
[----:B------:R-:W-:Y:S02]  /*0640*/  FADD R11, -R10, R11 ;  /* 0x0000000b0a0b7221 */ /* 0x000fe40000000100 */
[----:B------:R-:W-:Y:S02]  /*0650*/  FADD R21, -R20, R21 ;  /* 0x0000001514157221 */ /* 0x000fe40000000100 */
[-C--:B--2---:R-:W-:Y:S02]  /*0660*/  FFMA R11, R11, R5.reuse, R10 ;  /* 0x000000050b0b7223 */ /* 0x084fe4000000000a */
[----:B------:R-:W-:-:S04]  /*0670*/  FFMA R20, R21, R5, R20 ;  /* 0x0000000515147223 */ /* 0x000fc80000000014 */
[----:B------:R-:W-:-:S04]  /*0680*/  FADD R20, -R11, R20 ;  /* 0x000000140b147221 */ /* 0x000fc80000000100 */
[----:B------:R-:W-:Y:S01]  /*0690*/  FFMA R11, R20, R4, R11 ;  /* 0x00000004140b7223 */ /* 0x000fe2000000000b */
[----:B------:R-:W-:Y:S06]  /*06a0*/  @P0 EXIT ;  /* 0x000000000000094d */ /* 0x000fec0003800000 */
[----:B------:R-:W-:Y:S01]  /*06b0*/  STG.E desc[UR4][R2.64], R11 ;  /* 0x0000000b02007986 */ /* 0x000fe2000c101904 */
[----:B------:R-:W-:Y:S05]  /*06c0*/  EXIT ;  /* 0x000000000000794d */ /* 0x000fea0003800000 */
.L_x_0:
[----:B------:R-:W-:-:S00]  /*06d0*/  BRA `(.L_x_0) ;  /* 0xfffffffc00fc7947 */ /* 0x000fc0000383ffff */
[----:B------:R-:W-:-:S00]  /*06e0*/  NOP ;  /* 0x0000000000007918 */ /* 0x000fc00000000000 */
        /* <DEDUP_REMOVED lines=9> */
.L_x_1:


//--------------------- .nv.constant0.triton_poi_fused__unsafe_index_add_convolution_mul_sub_9 --------------------------
	.section	.nv.constant0.triton_poi_fused__unsafe_index_add_convolution_mul_sub_9,"a",@progbits
	.sectionflags	@""
	.align	4
.nv.constant0.triton_poi_fused__unsafe_index_add_convolution_mul_sub_9:
	.zero		604
